//
// Generated by NVIDIA NVVM Compiler
//
// Compiler Build ID: CL-36424714
// Cuda compilation tools, release 13.0, V13.0.88
// Based on NVVM 20.0.0
//

.version 9.0
.target sm_100
.address_size 64

	// .globl	_Z13sayHelloWorldv
.extern .func  (.param .b32 func_retval0) vprintf
(
	.param .b64 vprintf_param_0,
	.param .b64 vprintf_param_1
)
;
.global .align 1 .b8 $str[18] = {72, 101, 108, 108, 111, 87, 111, 114, 108, 100, 33, 32, 71, 80, 85, 32, 10};

.visible .entry _Z13sayHelloWorldv()
{
	.reg .b32 	%r<3>;
	.reg .b64 	%rd<3>;

	mov.u64 	%rd1, $str;
	cvta.global.u64 	%rd2, %rd1;
	{ // callseq 0, 0
	.param .b64 param0;
	st.param.b64 	[param0], %rd2;
	.param .b64 param1;
	st.param.b64 	[param1], 0;
	.param .b32 retval0;
	call.uni (retval0), 
	vprintf, 
	(
	param0, 
	param1
	);
	ld.param.b32 	%r1, [retval0];
	} // callseq 0
	ret;

}


// ===== COMPILED SASS (sm_100) =====

	.target	sm_100

	.elftype	@"ET_EXEC"


//--------------------- .note.nv.tkinfo           --------------------------
	.section	.note.nv.tkinfo,"",@"SHT_NOTE"
	.sectionflags	@"SHF_NOTE_NV_TKINFO"
	.tkinfo
        /*0018*/ 	.word	0x00000002
        /*0030*/ 	.string	""
        /*0030*/ 	.string	"ptxas"
        /*0030*/ 	.string	"Cuda compilation tools, release 13.0, V13.0.88"
        /*0030*/ 	.string	"Build cuda_13.0.r13.0/compiler.36424714_0"
        /*0030*/ 	.string	"-arch sm_100 -m 64 "



//--------------------- .note.nv.cuinfo           --------------------------
	.section	.note.nv.cuinfo,"",@"SHT_NOTE"
	.sectionflags	@"SHF_NOTE_NV_CUINFO"
        /*0018*/ 	.short	0x0002
        /*001a*/ 	.short	0x0064
        /*001c*/ 	.short	0x0082
	.zero		2


//--------------------- .nv.info                  --------------------------
	.section	.nv.info,"",@"SHT_CUDA_INFO"
	.align	4


	//----- nvinfo : EIATTR_REGCOUNT
	.align		4
        /*0000*/ 	.byte	0x04, 0x2f
        /*0002*/ 	.short	(.L_2 - .L_1)
	.align		4
.L_1:
        /*0004*/ 	.word	index@(_Z13sayHelloWorldv)
        /*0008*/ 	.word	0x00000018


	//----- nvinfo : EIATTR_FRAME_SIZE
	.align		4
.L_2:
        /*000c*/ 	.byte	0x04, 0x11
        /*000e*/ 	.short	(.L_4 - .L_3)
	.align		4
.L_3:
        /*0010*/ 	.word	index@(_Z13sayHelloWorldv)
        /*0014*/ 	.word	0x00000000


	//----- nvinfo : EIATTR_MIN_STACK_SIZE
	.align		4
.L_4:
        /*0018*/ 	.byte	0x04, 0x12
        /*001a*/ 	.short	(.L_6 - .L_5)
	.align		4
.L_5:
        /*001c*/ 	.word	index@(_Z13sayHelloWorldv)
        /*0020*/ 	.word	0x00000000
.L_6:


//--------------------- .nv.compat                --------------------------
	.section	.nv.compat,"",@"SHT_CUDA_COMPAT_INFO"
	.align	4
        /*0000*/ 	.byte	0x02, 0x09, 0x00, 0x00, 0x02, 0x02, 0x01, 0x00, 0x02, 0x05, 0x05, 0x00, 0x03, 0x07, 0x01, 0x01
        /*0010*/ 	.byte	0x02, 0x03, 0x00, 0x00, 0x02, 0x06, 0x01, 0x00, 0x04, 0x0b, 0x08, 0x00, 0x09, 0x00, 0x00, 0x00
        /*0020*/ 	.byte	0x00, 0x00, 0x00, 0x00


//--------------------- .nv.info._Z13sayHelloWorldv --------------------------
	.section	.nv.info._Z13sayHelloWorldv,"",@"SHT_CUDA_INFO"
	.sectionflags	@""
	.align	4


	//----- nvinfo : EIATTR_CUDA_API_VERSION
	.align		4
        /*0000*/ 	.byte	0x04, 0x37
        /*0002*/ 	.short	(.L_8 - .L_7)
.L_7:
        /*0004*/ 	.word	0x00000082


	//----- nvinfo : EIATTR_SPARSE_MMA_MASK
	.align		4
.L_8:
        /*0008*/ 	.byte	0x03, 0x50
        /*000a*/ 	.short	0x0000


	//----- nvinfo : EIATTR_MAXREG_COUNT
	.align		4
        /*000c*/ 	.byte	0x03, 0x1b
        /*000e*/ 	.short	0x00ff


	//----- nvinfo : EIATTR_EXTERNS
	.align		4
        /*0010*/ 	.byte	0x04, 0x0f
        /*0012*/ 	.short	(.L_10 - .L_9)


	//   ....[0]....
	.align		4
.L_9:
        /*0014*/ 	.word	index@(vprintf)


	//----- nvinfo : EIATTR_MERCURY_ISA_VERSION
	.align		4
.L_10:
        /*0018*/ 	.byte	0x03, 0x5f
        /*001a*/ 	.short	0x0101


	//----- nvinfo : EIATTR_VRC_CTA_INIT_COUNT
	.align		4
        /*001c*/ 	.byte	0x02, 0x4a
	.zero		1
	.zero		1


	//----- nvinfo : EIATTR_SYSCALL_OFFSETS
	.align		4
        /*0020*/ 	.byte	0x04, 0x46
        /*0022*/ 	.short	(.L_12 - .L_11)


	//   ....[0]....
.L_11:
        /*0024*/ 	.word	0x00000080


	//----- nvinfo : EIATTR_EXIT_INSTR_OFFSETS
	.align		4
.L_12:
        /*0028*/ 	.byte	0x04, 0x1c
        /*002a*/ 	.short	(.L_14 - .L_13)


	//   ....[0]....
.L_13:
        /*002c*/ 	.word	0x00000090


	//----- nvinfo : EIATTR_SW_WAR
	.align		4
.L_14:
        /*0030*/ 	.byte	0x04, 0x36
        /*0032*/ 	.short	(.L_16 - .L_15)
.L_15:
        /*0034*/ 	.word	0x00000008
.L_16:


//--------------------- .nv.callgraph             --------------------------
	.section	.nv.callgraph,"",@"SHT_CUDA_CALLGRAPH"
	.align	4
	.sectionentsize	8
	.align		4
        /*0000*/ 	.word	0x00000000
	.align		4
        /*0004*/ 	.word	0xffffffff
	.align		4
        /*0008*/ 	.word	index@(_Z13sayHelloWorldv)
	.align		4
        /*000c*/ 	.word	index@(vprintf)
	.align		4
        /*0010*/ 	.word	0x00000000
	.align		4
        /*0014*/ 	.word	0xfffffffe
	.align		4
        /*0018*/ 	.word	0x00000000
	.align		4
        /*001c*/ 	.word	0xfffffffd
	.align		4
        /*0020*/ 	.word	0x00000000
	.align		4
        /*0024*/ 	.word	0xfffffffc


//--------------------- .nv.constant4             --------------------------
	.section	.nv.constant4,"a",@progbits
	.align	8
	.align		8
.nv.constant4:
        /*0000*/ 	.dword	vprintf
	.align		8
        /*0008*/ 	.dword	$str


//--------------------- .text._Z13sayHelloWorldv  --------------------------
	.section	.text._Z13sayHelloWorldv,"ax",@progbits
	.align	128
        .global         _Z13sayHelloWorldv
        .type           _Z13sayHelloWorldv,@function
        .size           _Z13sayHelloWorldv,(.L_x_2 - _Z13sayHelloWorldv)
        .other          _Z13sayHelloWorldv,@"STO_CUDA_ENTRY STV_DEFAULT"
_Z13sayHelloWorldv:
.text._Z13sayHelloWorldv:
[----:B------:R-:W0:Y:S01]  /*0000*/  LDC R1, c[0x0][0x37c] ;  /* 0x0000df00ff017b82 */ /* 0x000e220000000800 */
[----:B------:R-:W-:Y:S01]  /*0010*/  MOV R0, 0x0 ;  /* 0x0000000000007802 */ /* 0x000fe20000000f00 */
[----:B------:R-:W1:Y:S01]  /*0020*/  LDCU.64 UR4, c[0x4][0x8] ;  /* 0x01000100ff0477ac */ /* 0x000e620008000a00 */
[----:B------:R-:W-:-:S05]  /*0030*/  CS2R R6, SRZ ;  /* 0x0000000000067805 */ /* 0x000fca000001ff00 */
[----:B------:R2:W3:Y:S01]  /*0040*/  LDC.64 R2, c[0x4][R0] ;  /* 0x0100000000027b82 */ /* 0x0004e20000000a00 */
[----:B-1----:R-:W-:Y:S02]  /*0050*/  IMAD.U32 R4, RZ, RZ, UR4 ;  /* 0x00000004ff047e24 */ /* 0x002fe4000f8e00ff */
[----:B--2---:R-:W-:-:S07]  /*0060*/  IMAD.U32 R5, RZ, RZ, UR5 ;  /* 0x00000005ff057e24 */ /* 0x004fce000f8e00ff */
[----:B------:R-:W-:-:S07]  /*0070*/  LEPC R20, `(.L_x_0) ;  /* 0x000000001014794e */ /* 0x000fce0000000000 */
[----:B0--3--:R-:W-:Y:S05]  /*0080*/  CALL.ABS.NOINC R2 ;  /* 0x0000000002007343 */ /* 0x009fea0003c00000 */
.L_x_0:
[----:B------:R-:W-:Y:S05]  /*0090*/  EXIT ;  /* 0x000000000000794d */ /* 0x000fea0003800000 */
.L_x_1:
[----:B------:R-:W-:-:S00]  /*00a0*/  BRA `(.L_x_1) ;  /* 0xfffffffc00fc7947 */ /* 0x000fc0000383ffff */
[----:B------:R-:W-:-:S00]  /*00b0*/  NOP ;  /* 0x0000000000007918 */ /* 0x000fc00000000000 */
        /* <DEDUP_REMOVED lines=12> */
.L_x_2:


//--------------------- .nv.global.init           --------------------------
	.section	.nv.global.init,"aw",@progbits
.nv.global.init:
	.type		$str,@object
	.size		$str,(.L_0 - $str)
$str:
        /*0000*/ 	.byte	0x48, 0x65, 0x6c, 0x6c, 0x6f, 0x57, 0x6f, 0x72, 0x6c, 0x64, 0x21, 0x20, 0x47, 0x50, 0x55, 0x20
        /*0010*/ 	.byte	0x0a, 0x00
.L_0:


//--------------------- .nv.shared.reserved.0     --------------------------
	.section	.nv.shared.reserved.0,"aw",@nobits
	.weak		__nv_reservedSMEM_offset_0_alias
	.size		__nv_reservedSMEM_offset_0_alias, 0, 64
	.other		__nv_reservedSMEM_offset_0_alias,@"STO_CUDA_RESERVED_SHARED STV_DEFAULT"
__nv_reservedSMEM_offset_0_alias:
	.zero		0
	.zero		64


//--------------------- .nv.constant0._Z13sayHelloWorldv --------------------------
	.section	.nv.constant0._Z13sayHelloWorldv,"a",@progbits
	.sectionflags	@""
	.align	4
.nv.constant0._Z13sayHelloWorldv:
	.zero		896


//--------------------- SYMBOLS --------------------------

	.type		.nv.reservedSmem.offset0,@object
	.size		.nv.reservedSmem.offset0,0x4
	.type		vprintf,@function
